//
// Generated by NVIDIA NVVM Compiler
//
// Compiler Build ID: CL-36424714
// Cuda compilation tools, release 13.0, V13.0.88
// Based on NVVM 20.0.0
//

.version 9.0
.target sm_100
.address_size 64

	// .globl	_Z6VecAddP10int_doubleS0_S0_

.visible .entry _Z6VecAddP10int_doubleS0_S0_(
	.param .u64 .ptr .align 1 _Z6VecAddP10int_doubleS0_S0__param_0,
	.param .u64 .ptr .align 1 _Z6VecAddP10int_doubleS0_S0__param_1,
	.param .u64 .ptr .align 1 _Z6VecAddP10int_doubleS0_S0__param_2
)
{
	.reg .pred 	%p<2>;
	.reg .b32 	%r<2>;
	.reg .b64 	%rd<15>;
	.reg .b64 	%fd<7>;

	ld.param.u64 	%rd4, [_Z6VecAddP10int_doubleS0_S0__param_0];
	ld.param.u64 	%rd5, [_Z6VecAddP10int_doubleS0_S0__param_1];
	ld.param.u64 	%rd6, [_Z6VecAddP10int_doubleS0_S0__param_2];
	cvta.to.global.u64 	%rd1, %rd6;
	cvta.to.global.u64 	%rd2, %rd5;
	cvta.to.global.u64 	%rd3, %rd4;
	mov.u32 	%r1, %tid.x;
	setp.gt.u32 	%p1, %r1, 9;
	@%p1 bra 	$L__BB0_2;
	mul.wide.u32 	%rd7, %r1, 16;
	add.s64 	%rd8, %rd3, %rd7;
	ld.global.f64 	%fd1, [%rd8];
	add.s64 	%rd9, %rd2, %rd7;
	ld.global.f64 	%fd2, [%rd9+8];
	div.rm.f64 	%fd3, %fd1, %fd2;
	add.s64 	%rd10, %rd1, %rd7;
	st.global.f64 	[%rd10], %fd3;
$L__BB0_2:
	mul.wide.u32 	%rd11, %r1, 16;
	add.s64 	%rd12, %rd3, %rd11;
	ld.global.f64 	%fd4, [%rd12+8];
	add.s64 	%rd13, %rd2, %rd11;
	ld.global.f64 	%fd5, [%rd13];
	div.rp.f64 	%fd6, %fd4, %fd5;
	add.s64 	%rd14, %rd1, %rd11;
	st.global.f64 	[%rd14+8], %fd6;
	ret;

}


// ===== COMPILED SASS (sm_100) =====

	.target	sm_100

	.elftype	@"ET_EXEC"


//--------------------- .note.nv.tkinfo           --------------------------
	.section	.note.nv.tkinfo,"",@"SHT_NOTE"
	.sectionflags	@"SHF_NOTE_NV_TKINFO"
	.tkinfo
        /*0018*/ 	.word	0x00000002
        /*0030*/ 	.string	""
        /*0030*/ 	.string	"ptxas"
        /*0030*/ 	.string	"Cuda compilation tools, release 13.0, V13.0.88"
        /*0030*/ 	.string	"Build cuda_13.0.r13.0/compiler.36424714_0"
        /*0030*/ 	.string	"-arch sm_100 -m 64 "



//--------------------- .note.nv.cuinfo           --------------------------
	.section	.note.nv.cuinfo,"",@"SHT_NOTE"
	.sectionflags	@"SHF_NOTE_NV_CUINFO"
        /*0018*/ 	.short	0x0002
        /*001a*/ 	.short	0x0064
        /*001c*/ 	.short	0x0082
	.zero		2


//--------------------- .nv.info                  --------------------------
	.section	.nv.info,"",@"SHT_CUDA_INFO"
	.align	4


	//----- nvinfo : EIATTR_REGCOUNT
	.align		4
        /*0000*/ 	.byte	0x04, 0x2f
        /*0002*/ 	.short	(.L_1 - .L_0)
	.align		4
.L_0:
        /*0004*/ 	.word	index@(_Z6VecAddP10int_doubleS0_S0_)
        /*0008*/ 	.word	0x00000014


	//----- nvinfo : EIATTR_FRAME_SIZE
	.align		4
.L_1:
        /*000c*/ 	.byte	0x04, 0x11
        /*000e*/ 	.short	(.L_3 - .L_2)
	.align		4
.L_2:
        /*0010*/ 	.word	index@($__internal_1_$__cuda_sm20_div_ru_f64_v2)
        /*0014*/ 	.word	0x00000000


	//----- nvinfo : EIATTR_FRAME_SIZE
	.align		4
.L_3:
        /*0018*/ 	.byte	0x04, 0x11
        /*001a*/ 	.short	(.L_5 - .L_4)
	.align		4
.L_4:
        /*001c*/ 	.word	index@($__internal_0_$__cuda_sm20_div_rd_f64_v2)
        /*0020*/ 	.word	0x00000000


	//----- nvinfo : EIATTR_FRAME_SIZE
	.align		4
.L_5:
        /*0024*/ 	.byte	0x04, 0x11
        /*0026*/ 	.short	(.L_7 - .L_6)
	.align		4
.L_6:
        /*0028*/ 	.word	index@(_Z6VecAddP10int_doubleS0_S0_)
        /*002c*/ 	.word	0x00000000


	//----- nvinfo : EIATTR_MIN_STACK_SIZE
	.align		4
.L_7:
        /*0030*/ 	.byte	0x04, 0x12
        /*0032*/ 	.short	(.L_9 - .L_8)
	.align		4
.L_8:
        /*0034*/ 	.word	index@(_Z6VecAddP10int_doubleS0_S0_)
        /*0038*/ 	.word	0x00000000
.L_9:


//--------------------- .nv.compat                --------------------------
	.section	.nv.compat,"",@"SHT_CUDA_COMPAT_INFO"
	.align	4
        /*0000*/ 	.byte	0x02, 0x09, 0x00, 0x00, 0x02, 0x02, 0x01, 0x00, 0x02, 0x05, 0x05, 0x00, 0x03, 0x07, 0x01, 0x01
        /*0010*/ 	.byte	0x02, 0x03, 0x00, 0x00, 0x02, 0x06, 0x01, 0x00, 0x04, 0x0b, 0x08, 0x00, 0x01, 0x00, 0x00, 0x00
        /*0020*/ 	.byte	0x00, 0x00, 0x00, 0x00


//--------------------- .nv.info._Z6VecAddP10int_doubleS0_S0_ --------------------------
	.section	.nv.info._Z6VecAddP10int_doubleS0_S0_,"",@"SHT_CUDA_INFO"
	.sectionflags	@""
	.align	4


	//----- nvinfo : EIATTR_CUDA_API_VERSION
	.align		4
        /*0000*/ 	.byte	0x04, 0x37
        /*0002*/ 	.short	(.L_11 - .L_10)
.L_10:
        /*0004*/ 	.word	0x00000082


	//----- nvinfo : EIATTR_KPARAM_INFO
	.align		4
.L_11:
        /*0008*/ 	.byte	0x04, 0x17
        /*000a*/ 	.short	(.L_13 - .L_12)
.L_12:
        /*000c*/ 	.word	0x00000000
        /*0010*/ 	.short	0x0002
        /*0012*/ 	.short	0x0010
        /*0014*/ 	.byte	0x00, 0xf5, 0x21, 0x00


	//----- nvinfo : EIATTR_KPARAM_INFO
	.align		4
.L_13:
        /*0018*/ 	.byte	0x04, 0x17
        /*001a*/ 	.short	(.L_15 - .L_14)
.L_14:
        /*001c*/ 	.word	0x00000000
        /*0020*/ 	.short	0x0001
        /*0022*/ 	.short	0x0008
        /*0024*/ 	.byte	0x00, 0xf5, 0x21, 0x00


	//----- nvinfo : EIATTR_KPARAM_INFO
	.align		4
.L_15:
        /*0028*/ 	.byte	0x04, 0x17
        /*002a*/ 	.short	(.L_17 - .L_16)
.L_16:
        /*002c*/ 	.word	0x00000000
        /*0030*/ 	.short	0x0000
        /*0032*/ 	.short	0x0000
        /*0034*/ 	.byte	0x00, 0xf5, 0x21, 0x00


	//----- nvinfo : EIATTR_SPARSE_MMA_MASK
	.align		4
.L_17:
        /*0038*/ 	.byte	0x03, 0x50
        /*003a*/ 	.short	0x0000


	//----- nvinfo : EIATTR_MAXREG_COUNT
	.align		4
        /*003c*/ 	.byte	0x03, 0x1b
        /*003e*/ 	.short	0x00ff


	//----- nvinfo : EIATTR_MERCURY_ISA_VERSION
	.align		4
        /*0040*/ 	.byte	0x03, 0x5f
        /*0042*/ 	.short	0x0101


	//----- nvinfo : EIATTR_VRC_CTA_INIT_COUNT
	.align		4
        /*0044*/ 	.byte	0x02, 0x4a
	.zero		1
	.zero		1


	//----- nvinfo : EIATTR_EXIT_INSTR_OFFSETS
	.align		4
        /*0048*/ 	.byte	0x04, 0x1c
        /*004a*/ 	.short	(.L_19 - .L_18)


	//   ....[0]....
.L_18:
        /*004c*/ 	.word	0x000001f0


	//----- nvinfo : EIATTR_CRS_STACK_SIZE
	.align		4
.L_19:
        /*0050*/ 	.byte	0x04, 0x1e
        /*0052*/ 	.short	(.L_21 - .L_20)
.L_20:
        /*0054*/ 	.word	0x00000000


	//----- nvinfo : EIATTR_CBANK_PARAM_SIZE
	.align		4
.L_21:
        /*0058*/ 	.byte	0x03, 0x19
        /*005a*/ 	.short	0x0018


	//----- nvinfo : EIATTR_PARAM_CBANK
	.align		4
        /*005c*/ 	.byte	0x04, 0x0a
        /*005e*/ 	.short	(.L_23 - .L_22)
	.align		4
.L_22:
        /*0060*/ 	.word	index@(.nv.constant0._Z6VecAddP10int_doubleS0_S0_)
        /*0064*/ 	.short	0x0380
        /*0066*/ 	.short	0x0018


	//----- nvinfo : EIATTR_SW_WAR
	.align		4
.L_23:
        /*0068*/ 	.byte	0x04, 0x36
        /*006a*/ 	.short	(.L_25 - .L_24)
.L_24:
        /*006c*/ 	.word	0x00000008
.L_25:


//--------------------- .nv.callgraph             --------------------------
	.section	.nv.callgraph,"",@"SHT_CUDA_CALLGRAPH"
	.align	4
	.sectionentsize	8
	.align		4
        /*0000*/ 	.word	0x00000000
	.align		4
        /*0004*/ 	.word	0xffffffff
	.align		4
        /*0008*/ 	.word	0x00000000
	.align		4
        /*000c*/ 	.word	0xfffffffe
	.align		4
        /*0010*/ 	.word	0x00000000
	.align		4
        /*0014*/ 	.word	0xfffffffd
	.align		4
        /*0018*/ 	.word	0x00000000
	.align		4
        /*001c*/ 	.word	0xfffffffc


//--------------------- .text._Z6VecAddP10int_doubleS0_S0_ --------------------------
	.section	.text._Z6VecAddP10int_doubleS0_S0_,"ax",@progbits
	.align	128
        .global         _Z6VecAddP10int_doubleS0_S0_
        .type           _Z6VecAddP10int_doubleS0_S0_,@function
        .size           _Z6VecAddP10int_doubleS0_S0_,(.L_x_14 - _Z6VecAddP10int_doubleS0_S0_)
        .other          _Z6VecAddP10int_doubleS0_S0_,@"STO_CUDA_ENTRY STV_DEFAULT"
_Z6VecAddP10int_doubleS0_S0_:
.text._Z6VecAddP10int_doubleS0_S0_:
[----:B------:R-:W-:Y:S01]  /*0000*/  LDC R1, c[0x0][0x37c] ;  /* 0x0000df00ff017b82 */ /* 0x000fe20000000800 */
[----:B------:R-:W0:Y:S01]  /*0010*/  S2R R0, SR_TID.X ;  /* 0x0000000000007919 */ /* 0x000e220000002100 */
[----:B------:R-:W1:Y:S01]  /*0020*/  LDCU.64 UR4, c[0x0][0x358] ;  /* 0x00006b00ff0477ac */ /* 0x000e620008000a00 */
[----:B------:R-:W-:Y:S01]  /*0030*/  BSSY.RECONVERGENT B0, `(.L_x_0) ;  /* 0x000000e000007945 */ /* 0x000fe20003800200 */
[----:B0-----:R-:W-:-:S13]  /*0040*/  ISETP.GT.U32.AND P0, PT, R0, 0x9, PT ;  /* 0x000000090000780c */ /* 0x001fda0003f04070 */
[----:B-1----:R-:W-:Y:S05]  /*0050*/  @P0 BRA `(.L_x_1) ;  /* 0x00000000002c0947 */ /* 0x002fea0003800000 */
[----:B------:R-:W0:Y:S08]  /*0060*/  LDC.64 R10, c[0x0][0x380] ;  /* 0x0000e000ff0a7b82 */ /* 0x000e300000000a00 */
[----:B------:R-:W1:Y:S01]  /*0070*/  LDC.64 R12, c[0x0][0x388] ;  /* 0x0000e200ff0c7b82 */ /* 0x000e620000000a00 */
[----:B0-----:R-:W-:-:S06]  /*0080*/  IMAD.WIDE.U32 R10, R0, 0x10, R10 ;  /* 0x00000010000a7825 */ /* 0x001fcc00078e000a */
[----:B------:R-:W5:Y:S01]  /*0090*/  LDG.E.64 R10, desc[UR4][R10.64] ;  /* 0x000000040a0a7981 */ /* 0x000f62000c1e1b00 */
[----:B-1----:R-:W-:-:S06]  /*00a0*/  IMAD.WIDE.U32 R12, R0, 0x10, R12 ;  /* 0x00000010000c7825 */ /* 0x002fcc00078e000c */
[----:B------:R-:W5:Y:S01]  /*00b0*/  LDG.E.64 R12, desc[UR4][R12.64+0x8] ;  /* 0x000008040c0c7981 */ /* 0x000f62000c1e1b00 */
[----:B------:R-:W-:-:S07]  /*00c0*/  MOV R6, 0xe0 ;  /* 0x000000e000067802 */ /* 0x000fce0000000f00 */
[----:B-----5:R-:W-:Y:S05]  /*00d0*/  CALL.REL.NOINC `($__internal_0_$__cuda_sm20_div_rd_f64_v2) ;  /* 0x0000000000487944 */ /* 0x020fea0003c00000 */
[----:B------:R-:W0:Y:S02]  /*00e0*/  LDC.64 R4, c[0x0][0x390] ;  /* 0x0000e400ff047b82 */ /* 0x000e240000000a00 */
[----:B0-----:R-:W-:-:S05]  /*00f0*/  IMAD.WIDE.U32 R4, R0, 0x10, R4 ;  /* 0x0000001000047825 */ /* 0x001fca00078e0004 */
[----:B------:R0:W-:Y:S02]  /*0100*/  STG.E.64 desc[UR4][R4.64], R2 ;  /* 0x0000000204007986 */ /* 0x0001e4000c101b04 */
.L_x_1:
[----:B------:R-:W-:Y:S05]  /*0110*/  BSYNC.RECONVERGENT B0 ;  /* 0x0000000000007941 */ /* 0x000fea0003800200 */
.L_x_0:
[----:B0-----:R-:W0:Y:S08]  /*0120*/  LDC.64 R2, c[0x0][0x380] ;  /* 0x0000e000ff027b82 */ /* 0x001e300000000a00 */
[----:B------:R-:W1:Y:S01]  /*0130*/  LDC.64 R4, c[0x0][0x388] ;  /* 0x0000e200ff047b82 */ /* 0x000e620000000a00 */
[----:B0-----:R-:W-:-:S05]  /*0140*/  IMAD.WIDE.U32 R2, R0, 0x10, R2 ;  /* 0x0000001000027825 */ /* 0x001fca00078e0002 */
[----:B------:R0:W5:Y:S01]  /*0150*/  LDG.E.64 R10, desc[UR4][R2.64+0x8] ;  /* 0x00000804020a7981 */ /* 0x000162000c1e1b00 */
[----:B-1----:R-:W-:-:S05]  /*0160*/  IMAD.WIDE.U32 R4, R0, 0x10, R4 ;  /* 0x0000001000047825 */ /* 0x002fca00078e0004 */
[----:B------:R0:W5:Y:S01]  /*0170*/  LDG.E.64 R12, desc[UR4][R4.64] ;  /* 0x00000004040c7981 */ /* 0x000162000c1e1b00 */
[----:B------:R-:W-:-:S07]  /*0180*/  MOV R6, 0x1a0 ;  /* 0x000001a000067802 */ /* 0x000fce0000000f00 */
[----:B0----5:R-:W-:Y:S05]  /*0190*/  CALL.REL.NOINC `($__internal_1_$__cuda_sm20_div_ru_f64_v2) ;  /* 0x00000004002c7944 */ /* 0x021fea0003c00000 */
[----:B------:R-:W0:Y:S02]  /*01a0*/  LDC.64 R2, c[0x0][0x390] ;  /* 0x0000e400ff027b82 */ /* 0x000e240000000a00 */
[----:B0-----:R-:W-:-:S04]  /*01b0*/  IMAD.WIDE.U32 R4, R0, 0x10, R2 ;  /* 0x0000001000047825 */ /* 0x001fc800078e0002 */
[----:B------:R-:W-:Y:S02]  /*01c0*/  IMAD.MOV.U32 R2, RZ, RZ, R8 ;  /* 0x000000ffff027224 */ /* 0x000fe400078e0008 */
[----:B------:R-:W-:-:S05]  /*01d0*/  IMAD.MOV.U32 R3, RZ, RZ, R9 ;  /* 0x000000ffff037224 */ /* 0x000fca00078e0009 */
[----:B------:R-:W-:Y:S01]  /*01e0*/  STG.E.64 desc[UR4][R4.64+0x8], R2 ;  /* 0x0000080204007986 */ /* 0x000fe2000c101b04 */
[----:B------:R-:W-:Y:S05]  /*01f0*/  EXIT ;  /* 0x000000000000794d */ /* 0x000fea0003800000 */
        .weak           $__internal_0_$__cuda_sm20_div_rd_f64_v2
        .type           $__internal_0_$__cuda_sm20_div_rd_f64_v2,@function
        .size           $__internal_0_$__cuda_sm20_div_rd_f64_v2,($__internal_1_$__cuda_sm20_div_ru_f64_v2 - $__internal_0_$__cuda_sm20_div_rd_f64_v2)
$__internal_0_$__cuda_sm20_div_rd_f64_v2:
[----:B------:R-:W-:Y:S01]  /*0200*/  FSETP.GEU.AND P0, PT, |R11|, 1.469367938527859385e-39, PT ;  /* 0x001000000b00780b */ /* 0x000fe20003f0e200 */
[----:B------:R-:W-:Y:S01]  /*0210*/  IMAD.MOV.U32 R7, RZ, RZ, 0x1ca00000 ;  /* 0x1ca00000ff077424 */ /* 0x000fe200078e00ff */
[----:B------:R-:W-:Y:S01]  /*0220*/  LOP3.LUT R8, R13, 0x7ff00000, RZ, 0xc0, !PT ;  /* 0x7ff000000d087812 */ /* 0x000fe200078ec0ff */
[----:B------:R-:W-:Y:S01]  /*0230*/  IMAD.MOV.U32 R2, RZ, RZ, R10 ;  /* 0x000000ffff027224 */ /* 0x000fe200078e000a */
[----:B------:R-:W-:Y:S01]  /*0240*/  LOP3.LUT R9, R11, 0x7ff00000, RZ, 0xc0, !PT ;  /* 0x7ff000000b097812 */ /* 0x000fe200078ec0ff */
[----:B------:R-:W-:Y:S01]  /*0250*/  BSSY.RECONVERGENT B1, `(.L_x_2) ;  /* 0x000003d000017945 */ /* 0x000fe20003800200 */
[----:B------:R-:W-:Y:S02]  /*0260*/  LOP3.LUT R4, R13, 0x800fffff, RZ, 0xc0, !PT ;  /* 0x800fffff0d047812 */ /* 0x000fe400078ec0ff */
[----:B------:R-:W-:Y:S02]  /*0270*/  ISETP.GE.U32.AND P1, PT, R9, R8, PT ;  /* 0x000000080900720c */ /* 0x000fe40003f26070 */
[----:B------:R-:W-:Y:S01]  /*0280*/  LOP3.LUT R5, R4, 0x3ff00000, RZ, 0xfc, !PT ;  /* 0x3ff0000004057812 */ /* 0x000fe200078efcff */
[----:B------:R-:W-:Y:S01]  /*0290*/  IMAD.MOV.U32 R4, RZ, RZ, R12 ;  /* 0x000000ffff047224 */ /* 0x000fe200078e000c */
[----:B------:R-:W-:-:S02]  /*02a0*/  SEL R7, R7, 0x63400000, !P1 ;  /* 0x6340000007077807 */ /* 0x000fc40004800000 */
[----:B------:R-:W-:Y:S02]  /*02b0*/  FSETP.GEU.AND P1, PT, |R13|, 1.469367938527859385e-39, PT ;  /* 0x001000000d00780b */ /* 0x000fe40003f2e200 */
[C-C-:B------:R-:W-:Y:S02]  /*02c0*/  @!P0 LOP3.LUT R14, R7.reuse, 0x80000000, R11.reuse, 0xf8, !PT ;  /* 0x80000000070e8812 */ /* 0x140fe400078ef80b */
[----:B------:R-:W-:-:S03]  /*02d0*/  LOP3.LUT R3, R7, 0x800fffff, R11, 0xf8, !PT ;  /* 0x800fffff07037812 */ /* 0x000fc600078ef80b */
[----:B------:R-:W-:Y:S02]  /*02e0*/  @!P0 VIADD R15, R14, 0x100000 ;  /* 0x001000000e0f8836 */ /* 0x000fe40000000000 */
[----:B------:R-:W-:-:S04]  /*02f0*/  @!P0 IMAD.MOV.U32 R14, RZ, RZ, RZ ;  /* 0x000000ffff0e8224 */ /* 0x000fc800078e00ff */
[----:B------:R-:W-:Y:S02]  /*0300*/  @!P1 DMUL R4, R12, 8.98846567431157953865e+307 ;  /* 0x7fe000000c049828 */ /* 0x000fe40000000000 */
[----:B------:R-:W-:Y:S01]  /*0310*/  @!P0 DFMA R2, R2, 2, -R14 ;  /* 0x400000000202882b */ /* 0x000fe2000000080e */
[----:B------:R-:W-:Y:S02]  /*0320*/  IMAD.MOV.U32 R15, RZ, RZ, R9 ;  /* 0x000000ffff0f7224 */ /* 0x000fe400078e0009 */
[----:B------:R-:W-:-:S05]  /*0330*/  IMAD.MOV.U32 R14, RZ, RZ, R8 ;  /* 0x000000ffff0e7224 */ /* 0x000fca00078e0008 */
[----:B------:R-:W-:Y:S02]  /*0340*/  @!P1 LOP3.LUT R14, R5, 0x7ff00000, RZ, 0xc0, !PT ;  /* 0x7ff00000050e9812 */ /* 0x000fe400078ec0ff */
[----:B------:R-:W-:-:S03]  /*0350*/  @!P0 LOP3.LUT R15, R3, 0x7ff00000, RZ, 0xc0, !PT ;  /* 0x7ff00000030f8812 */ /* 0x000fc600078ec0ff */
[----:B------:R-:W-:Y:S02]  /*0360*/  VIADD R17, R14, 0xffffffff ;  /* 0xffffffff0e117836 */ /* 0x000fe40000000000 */
[----:B------:R-:W-:-:S05]  /*0370*/  VIADD R16, R15, 0xffffffff ;  /* 0xffffffff0f107836 */ /* 0x000fca0000000000 */
[----:B------:R-:W-:-:S04]  /*0380*/  ISETP.GT.U32.AND P0, PT, R16, 0x7feffffe, PT ;  /* 0x7feffffe1000780c */ /* 0x000fc80003f04070 */
[----:B------:R-:W-:-:S13]  /*0390*/  ISETP.GT.U32.OR P0, PT, R17, 0x7feffffe, P0 ;  /* 0x7feffffe1100780c */ /* 0x000fda0000704470 */
[----:B------:R-:W-:Y:S05]  /*03a0*/  @P0 BRA `(.L_x_3) ;  /* 0x0000000000480947 */ /* 0x000fea0003800000 */
[----:B------:R-:W0:Y:S01]  /*03b0*/  MUFU.RCP64H R11, R5 ;  /* 0x00000005000b7308 */ /* 0x000e220000001800 */
[----:B------:R-:W-:Y:S01]  /*03c0*/  IMAD.MOV.U32 R10, RZ, RZ, 0x1 ;  /* 0x00000001ff0a7424 */ /* 0x000fe200078e00ff */
[----:B------:R-:W-:-:S04]  /*03d0*/  VIADDMNMX R8, R9, -R8, 0xb9600000, !PT ;  /* 0xb960000009087446 */ /* 0x000fc80007800908 */
[----:B------:R-:W-:Y:S01]  /*03e0*/  VIMNMX R8, PT, PT, R8, 0x46a00000, PT ;  /* 0x46a0000008087848 */ /* 0x000fe20003fe0100 */
[----:B0-----:R-:W-:-:S08]  /*03f0*/  DFMA R12, R10, -R4, 1 ;  /* 0x3ff000000a0c742b */ /* 0x001fd00000000804 */
[----:B------:R-:W-:-:S08]  /*0400*/  DFMA R12, R12, R12, R12 ;  /* 0x0000000c0c0c722b */ /* 0x000fd0000000000c */
[----:B------:R-:W-:-:S08]  /*0410*/  DFMA R12, R10, R12, R10 ;  /* 0x0000000c0a0c722b */ /* 0x000fd0000000000a */
[----:B------:R-:W-:-:S08]  /*0420*/  DFMA R10, R12, -R4, 1 ;  /* 0x3ff000000c0a742b */ /* 0x000fd00000000804 */
[----:B------:R-:W-:-:S08]  /*0430*/  DFMA R10, R12, R10, R12 ;  /* 0x0000000a0c0a722b */ /* 0x000fd0000000000c */
[----:B------:R-:W-:-:S08]  /*0440*/  DMUL R12, R10, R2 ;  /* 0x000000020a0c7228 */ /* 0x000fd00000000000 */
[----:B------:R-:W-:-:S08]  /*0450*/  DFMA R14, R12, -R4, R2 ;  /* 0x800000040c0e722b */ /* 0x000fd00000000002 */
[----:B------:R-:W-:-:S08]  /*0460*/  DFMA R14, R10, R14, R12 ;  /* 0x0000000e0a0e722b */ /* 0x000fd0000000000c */
[----:B------:R-:W-:-:S08]  /*0470*/  DFMA.RM R2, R14, -R4, R2 ;  /* 0x800000040e02722b */ /* 0x000fd00000004002 */
[----:B------:R-:W-:Y:S01]  /*0480*/  DFMA.RM R10, R10, R2, R14 ;  /* 0x000000020a0a722b */ /* 0x000fe2000000400e */
[----:B------:R-:W-:Y:S01]  /*0490*/  IADD3 R3, PT, PT, R8, 0x7fe00000, -R7 ;  /* 0x7fe0000008037810 */ /* 0x000fe20007ffe807 */
[----:B------:R-:W-:-:S06]  /*04a0*/  IMAD.MOV.U32 R2, RZ, RZ, RZ ;  /* 0x000000ffff027224 */ /* 0x000fcc00078e00ff */
[----:B------:R-:W-:Y:S01]  /*04b0*/  DMUL.RM R2, R2, R10 ;  /* 0x0000000a02027228 */ /* 0x000fe20000004000 */
[----:B------:R-:W-:Y:S10]  /*04c0*/  BRA `(.L_x_4) ;  /* 0x0000000000547947 */ /* 0x000ff40003800000 */
.L_x_3:
[----:B------:R-:W-:-:S14]  /*04d0*/  DSETP.NAN.AND P0, PT, R10, R10, PT ;  /* 0x0000000a0a00722a */ /* 0x000fdc0003f08000 */
[----:B------:R-:W-:Y:S05]  /*04e0*/  @P0 BRA `(.L_x_5) ;  /* 0x0000000000440947 */ /* 0x000fea0003800000 */
[----:B------:R-:W-:-:S14]  /*04f0*/  DSETP.NAN.AND P0, PT, R12, R12, PT ;  /* 0x0000000c0c00722a */ /* 0x000fdc0003f08000 */
[----:B------:R-:W-:Y:S05]  /*0500*/  @P0 BRA `(.L_x_6) ;  /* 0x0000000000300947 */ /* 0x000fea0003800000 */
[----:B------:R-:W-:Y:S01]  /*0510*/  ISETP.NE.AND P0, PT, R15, R14, PT ;  /* 0x0000000e0f00720c */ /* 0x000fe20003f05270 */
[----:B------:R-:W-:Y:S02]  /*0520*/  IMAD.MOV.U32 R2, RZ, RZ, 0x0 ;  /* 0x00000000ff027424 */ /* 0x000fe400078e00ff */
[----:B------:R-:W-:-:S10]  /*0530*/  IMAD.MOV.U32 R3, RZ, RZ, -0x80000 ;  /* 0xfff80000ff037424 */ /* 0x000fd400078e00ff */
[----:B------:R-:W-:Y:S05]  /*0540*/  @!P0 BRA `(.L_x_4) ;  /* 0x0000000000348947 */ /* 0x000fea0003800000 */
[----:B------:R-:W-:Y:S02]  /*0550*/  ISETP.NE.AND P0, PT, R15, 0x7ff00000, PT ;  /* 0x7ff000000f00780c */ /* 0x000fe40003f05270 */
[----:B------:R-:W-:Y:S02]  /*0560*/  LOP3.LUT R3, R11, 0x80000000, R13, 0x48, !PT ;  /* 0x800000000b037812 */ /* 0x000fe400078e480d */
[----:B------:R-:W-:-:S13]  /*0570*/  ISETP.EQ.OR P0, PT, R14, RZ, !P0 ;  /* 0x000000ff0e00720c */ /* 0x000fda0004702670 */
[----:B------:R-:W-:Y:S01]  /*0580*/  @P0 LOP3.LUT R4, R3, 0x7ff00000, RZ, 0xfc, !PT ;  /* 0x7ff0000003040812 */ /* 0x000fe200078efcff */
[----:B------:R-:W-:Y:S02]  /*0590*/  @!P0 IMAD.MOV.U32 R2, RZ, RZ, RZ ;  /* 0x000000ffff028224 */ /* 0x000fe400078e00ff */
[----:B------:R-:W-:Y:S02]  /*05a0*/  @P0 IMAD.MOV.U32 R2, RZ, RZ, RZ ;  /* 0x000000ffff020224 */ /* 0x000fe400078e00ff */
[----:B------:R-:W-:Y:S01]  /*05b0*/  @P0 IMAD.MOV.U32 R3, RZ, RZ, R4 ;  /* 0x000000ffff030224 */ /* 0x000fe200078e0004 */
[----:B------:R-:W-:Y:S06]  /*05c0*/  BRA `(.L_x_4) ;  /* 0x0000000000147947 */ /* 0x000fec0003800000 */
.L_x_6:
[----:B------:R-:W-:Y:S01]  /*05d0*/  LOP3.LUT R3, R13, 0x80000, RZ, 0xfc, !PT ;  /* 0x000800000d037812 */ /* 0x000fe200078efcff */
[----:B------:R-:W-:Y:S01]  /*05e0*/  IMAD.MOV.U32 R2, RZ, RZ, R12 ;  /* 0x000000ffff027224 */ /* 0x000fe200078e000c */
[----:B------:R-:W-:Y:S06]  /*05f0*/  BRA `(.L_x_4) ;  /* 0x0000000000087947 */ /* 0x000fec0003800000 */
.L_x_5:
[----:B------:R-:W-:Y:S01]  /*0600*/  LOP3.LUT R3, R11, 0x80000, RZ, 0xfc, !PT ;  /* 0x000800000b037812 */ /* 0x000fe200078efcff */
[----:B------:R-:W-:-:S07]  /*0610*/  IMAD.MOV.U32 R2, RZ, RZ, R10 ;  /* 0x000000ffff027224 */ /* 0x000fce00078e000a */
.L_x_4:
[----:B------:R-:W-:Y:S05]  /*0620*/  BSYNC.RECONVERGENT B1 ;  /* 0x0000000000017941 */ /* 0x000fea0003800200 */
.L_x_2:
[----:B------:R-:W-:-:S04]  /*0630*/  IMAD.MOV.U32 R7, RZ, RZ, 0x0 ;  /* 0x00000000ff077424 */ /* 0x000fc800078e00ff */
[----:B------:R-:W-:Y:S05]  /*0640*/  RET.REL.NODEC R6 `(_Z6VecAddP10int_doubleS0_S0_) ;  /* 0xfffffff8066c7950 */ /* 0x000fea0003c3ffff */
        .weak           $__internal_1_$__cuda_sm20_div_ru_f64_v2
        .type           $__internal_1_$__cuda_sm20_div_ru_f64_v2,@function
        .size           $__internal_1_$__cuda_sm20_div_ru_f64_v2,(.L_x_14 - $__internal_1_$__cuda_sm20_div_ru_f64_v2)
$__internal_1_$__cuda_sm20_div_ru_f64_v2:
        /* <DEDUP_REMOVED lines=39> */
[----:B------:R-:W-:-:S08]  /*08c0*/  DFMA.RP R2, R14, -R4, R2 ;  /* 0x800000040e02722b */ /* 0x000fd00000008002 */
[----:B------:R-:W-:Y:S01]  /*08d0*/  DFMA.RP R10, R10, R2, R14 ;  /* 0x000000020a0a722b */ /* 0x000fe2000000800e */
[----:B------:R-:W-:Y:S01]  /*08e0*/  IADD3 R3, PT, PT, R8, 0x7fe00000, -R7 ;  /* 0x7fe0000008037810 */ /* 0x000fe20007ffe807 */
[----:B------:R-:W-:-:S06]  /*08f0*/  IMAD.MOV.U32 R2, RZ, RZ, RZ ;  /* 0x000000ffff027224 */ /* 0x000fcc00078e00ff */
[----:B------:R-:W-:Y:S01]  /*0900*/  DMUL.RP R2, R2, R10 ;  /* 0x0000000a02027228 */ /* 0x000fe20000008000 */
[----:B------:R-:W-:Y:S10]  /*0910*/  BRA `(.L_x_9) ;  /* 0x0000000000547947 */ /* 0x000ff40003800000 */
.L_x_8:
        /* <DEDUP_REMOVED lines=16> */
.L_x_11:
[----:B------:R-:W-:Y:S01]  /*0a20*/  LOP3.LUT R3, R13, 0x80000, RZ, 0xfc, !PT ;  /* 0x000800000d037812 */ /* 0x000fe200078efcff */
[----:B------:R-:W-:Y:S01]  /*0a30*/  IMAD.MOV.U32 R2, RZ, RZ, R12 ;  /* 0x000000ffff027224 */ /* 0x000fe200078e000c */
[----:B------:R-:W-:Y:S06]  /*0a40*/  BRA `(.L_x_9) ;  /* 0x0000000000087947 */ /* 0x000fec0003800000 */
.L_x_10:
[----:B------:R-:W-:Y:S01]  /*0a50*/  LOP3.LUT R3, R11, 0x80000, RZ, 0xfc, !PT ;  /* 0x000800000b037812 */ /* 0x000fe200078efcff */
[----:B------:R-:W-:-:S07]  /*0a60*/  IMAD.MOV.U32 R2, RZ, RZ, R10 ;  /* 0x000000ffff027224 */ /* 0x000fce00078e000a */
.L_x_9:
[----:B------:R-:W-:Y:S05]  /*0a70*/  BSYNC.RECONVERGENT B0 ;  /* 0x0000000000007941 */ /* 0x000fea0003800200 */
.L_x_7:
[----:B------:R-:W-:Y:S02]  /*0a80*/  IMAD.MOV.U32 R7, RZ, RZ, 0x0 ;  /* 0x00000000ff077424 */ /* 0x000fe400078e00ff */
[----:B------:R-:W-:Y:S02]  /*0a90*/  IMAD.MOV.U32 R8, RZ, RZ, R2 ;  /* 0x000000ffff087224 */ /* 0x000fe400078e0002 */
[----:B------:R-:W-:Y:S01]  /*0aa0*/  IMAD.MOV.U32 R9, RZ, RZ, R3 ;  /* 0x000000ffff097224 */ /* 0x000fe200078e0003 */
[----:B------:R-:W-:Y:S06]  /*0ab0*/  RET.REL.NODEC R6 `(_Z6VecAddP10int_doubleS0_S0_) ;  /* 0xfffffff406507950 */ /* 0x000fec0003c3ffff */
.L_x_12:
[----:B------:R-:W-:-:S00]  /*0ac0*/  BRA `(.L_x_12) ;  /* 0xfffffffc00fc7947 */ /* 0x000fc0000383ffff */
[----:B------:R-:W-:-:S00]  /*0ad0*/  NOP ;  /* 0x0000000000007918 */ /* 0x000fc00000000000 */
        /* <DEDUP_REMOVED lines=10> */
.L_x_14:


//--------------------- .nv.shared.reserved.0     --------------------------
	.section	.nv.shared.reserved.0,"aw",@nobits
	.weak		__nv_reservedSMEM_offset_0_alias
	.size		__nv_reservedSMEM_offset_0_alias, 0, 64
	.other		__nv_reservedSMEM_offset_0_alias,@"STO_CUDA_RESERVED_SHARED STV_DEFAULT"
__nv_reservedSMEM_offset_0_alias:
	.zero		0
	.zero		64


//--------------------- .nv.constant0._Z6VecAddP10int_doubleS0_S0_ --------------------------
	.section	.nv.constant0._Z6VecAddP10int_doubleS0_S0_,"a",@progbits
	.sectionflags	@""
	.align	4
.nv.constant0._Z6VecAddP10int_doubleS0_S0_:
	.zero		920


//--------------------- SYMBOLS --------------------------

	.type		.nv.reservedSmem.offset0,@object
	.size		.nv.reservedSmem.offset0,0x4
